	.headerflags	@"EF_CUDA_TEXMODE_UNIFIED EF_CUDA_64BIT_ADDRESS EF_CUDA_ACCELERATORS EF_CUDA_SM90 EF_CUDA_VIRTUAL_SM(EF_CUDA_SM90)"
	.elftype	@"ET_EXEC"


//--------------------- .nv.info                  --------------------------
	.section	.nv.info,"",@"SHT_CUDA_INFO"
	.align	4


	//----- nvinfo : EIATTR_REGCOUNT
	.align		4
        /*0000*/ 	.byte	0x04, 0x2f
        /*0002*/ 	.short	(.L_1 - .L_0)
	.align		4
.L_0:
        /*0004*/ 	.word	index@(triton_poi_fused_convolution_0)
        /*0008*/ 	.word	0x0000000c


	//----- nvinfo : EIATTR_MIN_STACK_SIZE
	.align		4
.L_1:
        /*000c*/ 	.byte	0x04, 0x12
        /*000e*/ 	.short	(.L_3 - .L_2)
	.align		4
.L_2:
        /*0010*/ 	.word	index@(triton_poi_fused_convolution_0)
        /*0014*/ 	.word	0x00000000


	//----- nvinfo : EIATTR_FRAME_SIZE
	.align		4
.L_3:
        /*0018*/ 	.byte	0x04, 0x11
        /*001a*/ 	.short	(.L_5 - .L_4)
	.align		4
.L_4:
        /*001c*/ 	.word	index@(triton_poi_fused_convolution_0)
        /*0020*/ 	.word	0x00000000


	//----- nvinfo : EIATTR_MIN_STACK_SIZE
	.align		4
.L_5:
        /*0024*/ 	.byte	0x04, 0x12
        /*0026*/ 	.short	(.L_7 - .L_6)
	.align		4
.L_6:
        /*0028*/ 	.word	index@(triton_poi_fused_convolution_0)
        /*002c*/ 	.word	0x00000000
.L_7:


//--------------------- .nv.info.triton_poi_fused_convolution_0 --------------------------
	.section	.nv.info.triton_poi_fused_convolution_0,"",@"SHT_CUDA_INFO"
	.sectionflags	@""
	.align	4


	//----- nvinfo : EIATTR_CUDA_API_VERSION
	.align		4
        /*0000*/ 	.byte	0x04, 0x37
        /*0002*/ 	.short	(.L_9 - .L_8)
.L_8:
        /*0004*/ 	.word	0x0000007c


	//----- nvinfo : EIATTR_KPARAM_INFO
	.align		4
.L_9:
        /*0008*/ 	.byte	0x04, 0x17
        /*000a*/ 	.short	(.L_11 - .L_10)
.L_10:
        /*000c*/ 	.word	0x00000000
        /*0010*/ 	.short	0x0002
        /*0012*/ 	.short	0x0010
        /*0014*/ 	.byte	0x00, 0xf0, 0x11, 0x00


	//----- nvinfo : EIATTR_KPARAM_INFO
	.align		4
.L_11:
        /*0018*/ 	.byte	0x04, 0x17
        /*001a*/ 	.short	(.L_13 - .L_12)
.L_12:
        /*001c*/ 	.word	0x00000000
        /*0020*/ 	.short	0x0001
        /*0022*/ 	.short	0x0008
        /*0024*/ 	.byte	0x00, 0xf4, 0x21, 0x00


	//----- nvinfo : EIATTR_KPARAM_INFO
	.align		4
.L_13:
        /*0028*/ 	.byte	0x04, 0x17
        /*002a*/ 	.short	(.L_15 - .L_14)
.L_14:
        /*002c*/ 	.word	0x00000000
        /*0030*/ 	.short	0x0000
        /*0032*/ 	.short	0x0000
        /*0034*/ 	.byte	0x00, 0xf4, 0x21, 0x00


	//----- nvinfo : EIATTR_SPARSE_MMA_MASK
	.align		4
.L_15:
        /*0038*/ 	.byte	0x03, 0x50
        /*003a*/ 	.short	0x0000


	//----- nvinfo : EIATTR_MAXREG_COUNT
	.align		4
        /*003c*/ 	.byte	0x03, 0x1b
        /*003e*/ 	.short	0x00ff


	//----- nvinfo : EIATTR_EXIT_INSTR_OFFSETS
	.align		4
        /*0040*/ 	.byte	0x04, 0x1c
        /*0042*/ 	.short	(.L_17 - .L_16)


	//   ....[0]....
.L_16:
        /*0044*/ 	.word	0x000001b0


	//   ....[1]....
        /*0048*/ 	.word	0x000001d0


	//----- nvinfo : EIATTR_REQNTID
	.align		4
.L_17:
        /*004c*/ 	.byte	0x04, 0x10
        /*004e*/ 	.short	(.L_19 - .L_18)
.L_18:
        /*0050*/ 	.word	0x00000080
        /*0054*/ 	.word	0x00000001
        /*0058*/ 	.word	0x00000001


	//----- nvinfo : EIATTR_CBANK_PARAM_SIZE
	.align		4
.L_19:
        /*005c*/ 	.byte	0x03, 0x19
        /*005e*/ 	.short	0x0014


	//----- nvinfo : EIATTR_PARAM_CBANK
	.align		4
        /*0060*/ 	.byte	0x04, 0x0a
        /*0062*/ 	.short	(.L_21 - .L_20)
	.align		4
.L_20:
        /*0064*/ 	.word	index@(.nv.constant0.triton_poi_fused_convolution_0)
        /*0068*/ 	.short	0x0210
        /*006a*/ 	.short	0x0014


	//----- nvinfo : EIATTR_SW_WAR
	.align		4
.L_21:
        /*006c*/ 	.byte	0x04, 0x36
        /*006e*/ 	.short	(.L_23 - .L_22)
.L_22:
        /*0070*/ 	.word	0x00000008
.L_23:


//--------------------- .nv.callgraph             --------------------------
	.section	.nv.callgraph,"",@"SHT_CUDA_CALLGRAPH"
	.align	4
	.sectionentsize	8
	.align		4
        /*0000*/ 	.word	0x00000000
	.align		4
        /*0004*/ 	.word	0xffffffff
	.align		4
        /*0008*/ 	.word	0x00000000
	.align		4
        /*000c*/ 	.word	0xfffffffe
	.align		4
        /*0010*/ 	.word	0x00000000
	.align		4
        /*0014*/ 	.word	0xfffffffd
	.align		4
        /*0018*/ 	.word	0x00000000
	.align		4
        /*001c*/ 	.word	0xfffffffc


//--------------------- .text.triton_poi_fused_convolution_0 --------------------------
	.section	.text.triton_poi_fused_convolution_0,"ax",@progbits
	.align	128
        .global         triton_poi_fused_convolution_0
        .type           triton_poi_fused_convolution_0,@function
        .size           triton_poi_fused_convolution_0,(.L_x_1 - triton_poi_fused_convolution_0)
        .other          triton_poi_fused_convolution_0,@"STO_CUDA_ENTRY STV_DEFAULT"
triton_poi_fused_convolution_0:
.text.triton_poi_fused_convolution_0:
[----:B------:R-:W0:Y:S02]  /*0000*/  LDC R1, c[0x0][0x28] ;  /* 0x00000a00ff017b82 */ /* 0x000e240000000800 */
[----:B------:R-:W1:Y:S01]  /*0010*/  S2R R0, SR_TID.X ;  /* 0x0000000000007919 */ /* 0x000e620000002100 */
[----:B------:R-:W2:Y:S01]  /*0020*/  LDC.64 R2, c[0x0][0x210] ;  /* 0x00008400ff027b82 */ /* 0x000ea20000000a00 */
[----:B------:R-:W-:Y:S01]  /*0030*/  ULDC.64 UR4, c[0x0][0x208] ;  /* 0x0000820000047ab9 */ /* 0x000fe20000000a00 */
[----:B------:R-:W3:Y:S06]  /*0040*/  S2R R7, SR_CTAID.X ;  /* 0x0000000000077919 */ /* 0x000eec0000002500 */
[----:B------:R-:W4:Y:S01]  /*0050*/  LDC.64 R4, c[0x0][0x218] ;  /* 0x00008600ff047b82 */ /* 0x000f220000000a00 */
[----:B-1----:R-:W-:Y:S01]  /*0060*/  IMAD.SHL.U32 R0, R0, 0x2, RZ ;  /* 0x0000000200007824 */ /* 0x002fe200078e00ff */
[----:B---3--:R-:W-:-:S04]  /*0070*/  SHF.R.S32.HI R6, RZ, 0x17, R7 ;  /* 0x00000017ff067819 */ /* 0x008fc80000011407 */
[----:B------:R-:W-:Y:S02]  /*0080*/  LOP3.LUT R0, R0, 0xfe, RZ, 0xc0, !PT ;  /* 0x000000fe00007812 */ /* 0x000fe400078ec0ff */
[----:B------:R-:W-:-:S03]  /*0090*/  SGXT R6, R6, 0x1 ;  /* 0x000000010606781a */ /* 0x000fc60000000200 */
[----:B------:R-:W-:-:S04]  /*00a0*/  IMAD R7, R7, 0x100, R0 ;  /* 0x0000010007077824 */ /* 0x000fc800078e0200 */
[C---:B--2---:R-:W-:Y:S01]  /*00b0*/  IMAD.WIDE R2, R7.reuse, 0x4, R2 ;  /* 0x0000000407027825 */ /* 0x044fe200078e0202 */
[----:B------:R-:W-:Y:S02]  /*00c0*/  LEA.HI R6, R6, R7, RZ, 0x6 ;  /* 0x0000000706067211 */ /* 0x000fe400078f30ff */
[----:B------:R-:W-:Y:S02]  /*00d0*/  ISETP.GE.AND P0, PT, R7, 0x400, PT ;  /* 0x000004000700780c */ /* 0x000fe40003f06270 */
[----:B------:R-:W-:-:S04]  /*00e0*/  SHF.R.S32.HI R6, RZ, 0x6, R6 ;  /* 0x00000006ff067819 */ /* 0x000fc80000011406 */
[----:B------:R-:W-:-:S04]  /*00f0*/  LEA.HI R0, R6, R6, RZ, 0x2 ;  /* 0x0000000606007211 */ /* 0x000fc800078f10ff */
[----:B------:R-:W-:Y:S01]  /*0100*/  LOP3.LUT R9, R0, 0xfffffffc, RZ, 0xc0, !PT ;  /* 0xfffffffc00097812 */ /* 0x000fe200078ec0ff */
[----:B------:R-:W-:-:S04]  /*0110*/  IMAD.MOV.U32 R0, RZ, RZ, RZ ;  /* 0x000000ffff007224 */ /* 0x000fc800078e00ff */
[----:B------:R-:W-:Y:S01]  /*0120*/  IMAD.IADD R9, R6, 0x1, -R9 ;  /* 0x0000000106097824 */ /* 0x000fe200078e0a09 */
[----:B------:R-:W-:-:S03]  /*0130*/  CS2R R6, SRZ ;  /* 0x0000000000067805 */ /* 0x000fc6000001ff00 */
[----:B----4-:R-:W-:-:S03]  /*0140*/  IMAD.WIDE R4, R9, 0x4, R4 ;  /* 0x0000000409047825 */ /* 0x010fc600078e0204 */
[----:B------:R-:W2:Y:S01]  /*0150*/  @!P0 LDG.E.64 R6, desc[UR4][R2.64] ;  /* 0x0000000402068981 */ /* 0x000ea2000c1e1b00 */
[----:B------:R-:W-:-:S03]  /*0160*/  IMAD.MOV.U32 R9, RZ, RZ, RZ ;  /* 0x000000ffff097224 */ /* 0x000fc600078e00ff */
[----:B------:R-:W2:Y:S04]  /*0170*/  @!P0 LDG.E.EL R0, desc[UR4][R4.64] ;  /* 0x0000000404008981 */ /* 0x000ea8000c2e1900 */
[----:B------:R-:W3:Y:S01]  /*0180*/  @!P0 LDG.E.EL R9, desc[UR4][R4.64] ;  /* 0x0000000404098981 */ /* 0x000ee2000c2e1900 */
[----:B--2---:R-:W-:Y:S01]  /*0190*/  FADD R7, R0, R7 ;  /* 0x0000000700077221 */ /* 0x004fe20000000000 */
[----:B---3--:R-:W-:Y:S01]  /*01a0*/  FADD R6, R9, R6 ;  /* 0x0000000609067221 */ /* 0x008fe20000000000 */
[----:B------:R-:W-:Y:S06]  /*01b0*/  @P0 EXIT ;  /* 0x000000000000094d */ /* 0x000fec0003800000 */
[----:B------:R-:W-:Y:S01]  /*01c0*/  STG.E.64 desc[UR4][R2.64], R6 ;  /* 0x0000000602007986 */ /* 0x000fe2000c101b04 */
[----:B------:R-:W-:Y:S05]  /*01d0*/  EXIT ;  /* 0x000000000000794d */ /* 0x000fea0003800000 */
.L_x_0:
[----:B------:R-:W-:-:S00]  /*01e0*/  BRA `(.L_x_0) ;  /* 0xfffffffc00fc7947 */ /* 0x000fc0000383ffff */
[----:B------:R-:W-:-:S00]  /*01f0*/  NOP ;  /* 0x0000000000007918 */ /* 0x000fc00000000000 */
        /* <DEDUP_REMOVED lines=8> */
.L_x_1:


//--------------------- .nv.constant0.triton_poi_fused_convolution_0 --------------------------
	.section	.nv.constant0.triton_poi_fused_convolution_0,"a",@progbits
	.sectionflags	@""
	.align	4
.nv.constant0.triton_poi_fused_convolution_0:
	.zero		548
